	.headerflags	@"EF_CUDA_TEXMODE_UNIFIED EF_CUDA_64BIT_ADDRESS EF_CUDA_ACCELERATORS EF_CUDA_SM90 EF_CUDA_VIRTUAL_SM(EF_CUDA_SM90)"
	.elftype	@"ET_EXEC"


//--------------------- .nv.info                  --------------------------
	.section	.nv.info,"",@"SHT_CUDA_INFO"
	.align	4


	//----- nvinfo : EIATTR_REGCOUNT
	.align		4
        /*0000*/ 	.byte	0x04, 0x2f
        /*0002*/ 	.short	(.L_1 - .L_0)
	.align		4
.L_0:
        /*0004*/ 	.word	index@(triton_poi_fused__to_copy_53)
        /*0008*/ 	.word	0x0000000a


	//----- nvinfo : EIATTR_MIN_STACK_SIZE
	.align		4
.L_1:
        /*000c*/ 	.byte	0x04, 0x12
        /*000e*/ 	.short	(.L_3 - .L_2)
	.align		4
.L_2:
        /*0010*/ 	.word	index@(triton_poi_fused__to_copy_53)
        /*0014*/ 	.word	0x00000000


	//----- nvinfo : EIATTR_FRAME_SIZE
	.align		4
.L_3:
        /*0018*/ 	.byte	0x04, 0x11
        /*001a*/ 	.short	(.L_5 - .L_4)
	.align		4
.L_4:
        /*001c*/ 	.word	index@(triton_poi_fused__to_copy_53)
        /*0020*/ 	.word	0x00000000


	//----- nvinfo : EIATTR_MIN_STACK_SIZE
	.align		4
.L_5:
        /*0024*/ 	.byte	0x04, 0x12
        /*0026*/ 	.short	(.L_7 - .L_6)
	.align		4
.L_6:
        /*0028*/ 	.word	index@(triton_poi_fused__to_copy_53)
        /*002c*/ 	.word	0x00000000
.L_7:


//--------------------- .nv.info.triton_poi_fused__to_copy_53 --------------------------
	.section	.nv.info.triton_poi_fused__to_copy_53,"",@"SHT_CUDA_INFO"
	.sectionflags	@""
	.align	4


	//----- nvinfo : EIATTR_CUDA_API_VERSION
	.align		4
        /*0000*/ 	.byte	0x04, 0x37
        /*0002*/ 	.short	(.L_9 - .L_8)
.L_8:
        /*0004*/ 	.word	0x0000007c


	//----- nvinfo : EIATTR_KPARAM_INFO
	.align		4
.L_9:
        /*0008*/ 	.byte	0x04, 0x17
        /*000a*/ 	.short	(.L_11 - .L_10)
.L_10:
        /*000c*/ 	.word	0x00000000
        /*0010*/ 	.short	0x0001
        /*0012*/ 	.short	0x0008
        /*0014*/ 	.byte	0x00, 0xf0, 0x11, 0x00


	//----- nvinfo : EIATTR_KPARAM_INFO
	.align		4
.L_11:
        /*0018*/ 	.byte	0x04, 0x17
        /*001a*/ 	.short	(.L_13 - .L_12)
.L_12:
        /*001c*/ 	.word	0x00000000
        /*0020*/ 	.short	0x0000
        /*0022*/ 	.short	0x0000
        /*0024*/ 	.byte	0x00, 0xf4, 0x21, 0x00


	//----- nvinfo : EIATTR_SPARSE_MMA_MASK
	.align		4
.L_13:
        /*0028*/ 	.byte	0x03, 0x50
        /*002a*/ 	.short	0x0000


	//----- nvinfo : EIATTR_MAXREG_COUNT
	.align		4
        /*002c*/ 	.byte	0x03, 0x1b
        /*002e*/ 	.short	0x00ff


	//----- nvinfo : EIATTR_EXIT_INSTR_OFFSETS
	.align		4
        /*0030*/ 	.byte	0x04, 0x1c
        /*0032*/ 	.short	(.L_15 - .L_14)


	//   ....[0]....
.L_14:
        /*0034*/ 	.word	0x00000140


	//   ....[1]....
        /*0038*/ 	.word	0x00000170


	//----- nvinfo : EIATTR_REQNTID
	.align		4
.L_15:
        /*003c*/ 	.byte	0x04, 0x10
        /*003e*/ 	.short	(.L_17 - .L_16)
.L_16:
        /*0040*/ 	.word	0x00000020
        /*0044*/ 	.word	0x00000001
        /*0048*/ 	.word	0x00000001


	//----- nvinfo : EIATTR_CBANK_PARAM_SIZE
	.align		4
.L_17:
        /*004c*/ 	.byte	0x03, 0x19
        /*004e*/ 	.short	0x000c


	//----- nvinfo : EIATTR_PARAM_CBANK
	.align		4
        /*0050*/ 	.byte	0x04, 0x0a
        /*0052*/ 	.short	(.L_19 - .L_18)
	.align		4
.L_18:
        /*0054*/ 	.word	index@(.nv.constant0.triton_poi_fused__to_copy_53)
        /*0058*/ 	.short	0x0210
        /*005a*/ 	.short	0x000c


	//----- nvinfo : EIATTR_SW_WAR
	.align		4
.L_19:
        /*005c*/ 	.byte	0x04, 0x36
        /*005e*/ 	.short	(.L_21 - .L_20)
.L_20:
        /*0060*/ 	.word	0x00000008
.L_21:


//--------------------- .nv.callgraph             --------------------------
	.section	.nv.callgraph,"",@"SHT_CUDA_CALLGRAPH"
	.align	4
	.sectionentsize	8
	.align		4
        /*0000*/ 	.word	0x00000000
	.align		4
        /*0004*/ 	.word	0xffffffff
	.align		4
        /*0008*/ 	.word	0x00000000
	.align		4
        /*000c*/ 	.word	0xfffffffe
	.align		4
        /*0010*/ 	.word	0x00000000
	.align		4
        /*0014*/ 	.word	0xfffffffd
	.align		4
        /*0018*/ 	.word	0x00000000
	.align		4
        /*001c*/ 	.word	0xfffffffc


//--------------------- .text.triton_poi_fused__to_copy_53 --------------------------
	.section	.text.triton_poi_fused__to_copy_53,"ax",@progbits
	.align	128
        .global         triton_poi_fused__to_copy_53
        .type           triton_poi_fused__to_copy_53,@function
        .size           triton_poi_fused__to_copy_53,(.L_x_1 - triton_poi_fused__to_copy_53)
        .other          triton_poi_fused__to_copy_53,@"STO_CUDA_ENTRY STV_DEFAULT"
triton_poi_fused__to_copy_53:
.text.triton_poi_fused__to_copy_53:
[----:B------:R-:W0:Y:S02]  /*0000*/  LDC R1, c[0x0][0x28] ;  /* 0x00000a00ff017b82 */ /* 0x000e240000000800 */
[----:B------:R-:W1:Y:S01]  /*0010*/  S2R R0, SR_TID.X ;  /* 0x0000000000007919 */ /* 0x000e620000002100 */
[----:B------:R-:W2:Y:S01]  /*0020*/  S2R R5, SR_CTAID.X ;  /* 0x0000000000057919 */ /* 0x000ea20000002500 */
[----:B-1----:R-:W-:-:S05]  /*0030*/  IMAD.SHL.U32 R0, R0, 0x2, RZ ;  /* 0x0000000200007824 */ /* 0x002fca00078e00ff */
[----:B------:R-:W-:-:S05]  /*0040*/  LOP3.LUT R0, R0, 0x3e, RZ, 0xc0, !PT ;  /* 0x0000003e00007812 */ /* 0x000fca00078ec0ff */
[----:B--2---:R-:W-:-:S04]  /*0050*/  IMAD R5, R5, 0x40, R0 ;  /* 0x0000004005057824 */ /* 0x004fc800078e0200 */
[C---:B------:R-:W-:Y:S01]  /*0060*/  VIADD R0, R5.reuse, 0x1 ;  /* 0x0000000105007836 */ /* 0x040fe20000000000 */
[----:B------:R-:W-:Y:S02]  /*0070*/  I2FP.F32.S32 R2, R5 ;  /* 0x0000000500027245 */ /* 0x000fe40000201400 */
[----:B------:R-:W-:Y:S02]  /*0080*/  ISETP.GE.AND P0, PT, R5, 0x40, PT ;  /* 0x000000400500780c */ /* 0x000fe40003f06270 */
[----:B------:R-:W-:Y:S01]  /*0090*/  I2FP.F32.S32 R0, R0 ;  /* 0x0000000000007245 */ /* 0x000fe20000201400 */
[----:B------:R-:W-:Y:S02]  /*00a0*/  FMUL R4, R2, 0.015873016789555549622 ;  /* 0x3c82082102047820 */ /* 0x000fe40000400000 */
[----:B------:R-:W1:Y:S02]  /*00b0*/  LDC.64 R2, c[0x0][0x210] ;  /* 0x00008400ff027b82 */ /* 0x000e640000000a00 */
[----:B------:R-:W-:Y:S01]  /*00c0*/  FMUL R0, R0, 0.015873016789555549622 ;  /* 0x3c82082100007820 */ /* 0x000fe20000400000 */
[----:B------:R-:W-:-:S04]  /*00d0*/  FMNMX R4, RZ, R4, !PT ;  /* 0x00000004ff047209 */ /* 0x000fc80007800000 */
[----:B------:R-:W-:Y:S02]  /*00e0*/  FMNMX R0, RZ, R0, !PT ;  /* 0x00000000ff007209 */ /* 0x000fe40007800000 */
[----:B------:R-:W2:Y:S08]  /*00f0*/  F2I.TRUNC.NTZ R4, R4 ;  /* 0x0000000400047305 */ /* 0x000eb0000020f100 */
[----:B------:R-:W3:Y:S01]  /*0100*/  F2I.TRUNC.NTZ R6, R0 ;  /* 0x0000000000067305 */ /* 0x000ee2000020f100 */
[----:B-1----:R-:W-:Y:S01]  /*0110*/  IMAD.WIDE R2, R5, 0x8, R2 ;  /* 0x0000000805027825 */ /* 0x002fe200078e0202 */
[----:B--2---:R-:W-:-:S02]  /*0120*/  SHF.R.S32.HI R5, RZ, 0x1f, R4 ;  /* 0x0000001fff057819 */ /* 0x004fc40000011404 */
[----:B---3--:R-:W-:Y:S01]  /*0130*/  SHF.R.S32.HI R7, RZ, 0x1f, R6 ;  /* 0x0000001fff077819 */ /* 0x008fe20000011406 */
[----:B------:R-:W-:Y:S06]  /*0140*/  @P0 EXIT ;  /* 0x000000000000094d */ /* 0x000fec0003800000 */
[----:B------:R-:W-:Y:S02]  /*0150*/  ULDC.64 UR4, c[0x0][0x208] ;  /* 0x0000820000047ab9 */ /* 0x000fe40000000a00 */
[----:B------:R-:W-:Y:S01]  /*0160*/  STG.E.128 desc[UR4][R2.64], R4 ;  /* 0x0000000402007986 */ /* 0x000fe2000c101d04 */
[----:B------:R-:W-:Y:S05]  /*0170*/  EXIT ;  /* 0x000000000000794d */ /* 0x000fea0003800000 */
.L_x_0:
[----:B------:R-:W-:-:S00]  /*0180*/  BRA `(.L_x_0) ;  /* 0xfffffffc00fc7947 */ /* 0x000fc0000383ffff */
[----:B------:R-:W-:-:S00]  /*0190*/  NOP ;  /* 0x0000000000007918 */ /* 0x000fc00000000000 */
        /* <DEDUP_REMOVED lines=14> */
.L_x_1:


//--------------------- .nv.constant0.triton_poi_fused__to_copy_53 --------------------------
	.section	.nv.constant0.triton_poi_fused__to_copy_53,"a",@progbits
	.sectionflags	@""
	.align	4
.nv.constant0.triton_poi_fused__to_copy_53:
	.zero		540
